//
// Generated by NVIDIA NVVM Compiler
//
// Compiler Build ID: CL-36424714
// Cuda compilation tools, release 13.0, V13.0.88
// Based on NVVM 20.0.0
//

.version 9.0
.target sm_100
.address_size 64

	// .globl	_Z4somaPfS_S_

.visible .entry _Z4somaPfS_S_(
	.param .u64 .ptr .align 1 _Z4somaPfS_S__param_0,
	.param .u64 .ptr .align 1 _Z4somaPfS_S__param_1,
	.param .u64 .ptr .align 1 _Z4somaPfS_S__param_2
)
{
	.reg .pred 	%p<2>;
	.reg .b32 	%r<10>;
	.reg .b32 	%f<4>;
	.reg .b64 	%rd<11>;

	ld.param.u64 	%rd1, [_Z4somaPfS_S__param_0];
	ld.param.u64 	%rd2, [_Z4somaPfS_S__param_1];
	ld.param.u64 	%rd3, [_Z4somaPfS_S__param_2];
	mov.u32 	%r2, %ctaid.x;
	mov.u32 	%r3, %ntid.x;
	mov.u32 	%r4, %tid.x;
	mad.lo.s32 	%r5, %r2, %r3, %r4;
	mov.u32 	%r6, %ctaid.y;
	mov.u32 	%r7, %ntid.y;
	mov.u32 	%r8, %tid.y;
	mad.lo.s32 	%r9, %r6, %r7, %r8;
	mad.lo.s32 	%r1, %r5, 3, %r9;
	setp.gt.s32 	%p1, %r1, 8;
	@%p1 bra 	$L__BB0_2;
	cvta.to.global.u64 	%rd4, %rd1;
	cvta.to.global.u64 	%rd5, %rd2;
	cvta.to.global.u64 	%rd6, %rd3;
	mul.wide.s32 	%rd7, %r1, 4;
	add.s64 	%rd8, %rd4, %rd7;
	ld.global.f32 	%f1, [%rd8];
	add.s64 	%rd9, %rd5, %rd7;
	ld.global.f32 	%f2, [%rd9];
	add.f32 	%f3, %f1, %f2;
	add.s64 	%rd10, %rd6, %rd7;
	st.global.f32 	[%rd10], %f3;
$L__BB0_2:
	ret;

}
	// .globl	_Z4multPfS_S_
.visible .entry _Z4multPfS_S_(
	.param .u64 .ptr .align 1 _Z4multPfS_S__param_0,
	.param .u64 .ptr .align 1 _Z4multPfS_S__param_1,
	.param .u64 .ptr .align 1 _Z4multPfS_S__param_2
)
{
	.reg .pred 	%p<4>;
	.reg .b32 	%r<12>;
	.reg .b32 	%f<6>;
	.reg .b64 	%rd<12>;

	ld.param.u64 	%rd1, [_Z4multPfS_S__param_0];
	ld.param.u64 	%rd2, [_Z4multPfS_S__param_1];
	ld.param.u64 	%rd3, [_Z4multPfS_S__param_2];
	mov.u32 	%r3, %ctaid.y;
	mov.u32 	%r4, %ntid.y;
	mov.u32 	%r5, %tid.y;
	mad.lo.s32 	%r6, %r3, %r4, %r5;
	mov.u32 	%r7, %ctaid.x;
	mov.u32 	%r8, %ntid.x;
	mov.u32 	%r9, %tid.x;
	mad.lo.s32 	%r2, %r7, %r8, %r9;
	setp.gt.s32 	%p1, %r2, 2;
	setp.gt.u32 	%p2, %r6, 2;
	or.pred  	%p3, %p1, %p2;
	@%p3 bra 	$L__BB1_2;
	cvta.to.global.u64 	%rd4, %rd3;
	cvta.to.global.u64 	%rd5, %rd1;
	cvta.to.global.u64 	%rd6, %rd2;
	mad.lo.s32 	%r10, %r2, 3, %r6;
	mul.wide.s32 	%rd7, %r10, 4;
	add.s64 	%rd8, %rd5, %rd7;
	ld.global.f32 	%f1, [%rd8];
	mad.lo.s32 	%r11, %r6, 3, %r2;
	mul.wide.s32 	%rd9, %r11, 4;
	add.s64 	%rd10, %rd6, %rd9;
	ld.global.f32 	%f2, [%rd10];
	fma.rn.f32 	%f3, %f1, %f2, 0f00000000;
	fma.rn.f32 	%f4, %f1, %f2, %f3;
	fma.rn.f32 	%f5, %f1, %f2, %f4;
	add.s64 	%rd11, %rd4, %rd9;
	st.global.f32 	[%rd11], %f5;
$L__BB1_2:
	ret;

}


// ===== COMPILED SASS (sm_100) =====

	.target	sm_100

	.elftype	@"ET_EXEC"


//--------------------- .note.nv.tkinfo           --------------------------
	.section	.note.nv.tkinfo,"",@"SHT_NOTE"
	.sectionflags	@"SHF_NOTE_NV_TKINFO"
	.tkinfo
        /*0018*/ 	.word	0x00000002
        /*0030*/ 	.string	""
        /*0030*/ 	.string	"ptxas"
        /*0030*/ 	.string	"Cuda compilation tools, release 13.0, V13.0.88"
        /*0030*/ 	.string	"Build cuda_13.0.r13.0/compiler.36424714_0"
        /*0030*/ 	.string	"-arch sm_100 -m 64 "



//--------------------- .note.nv.cuinfo           --------------------------
	.section	.note.nv.cuinfo,"",@"SHT_NOTE"
	.sectionflags	@"SHF_NOTE_NV_CUINFO"
        /*0018*/ 	.short	0x0002
        /*001a*/ 	.short	0x0064
        /*001c*/ 	.short	0x0082
	.zero		2


//--------------------- .nv.info                  --------------------------
	.section	.nv.info,"",@"SHT_CUDA_INFO"
	.align	4


	//----- nvinfo : EIATTR_REGCOUNT
	.align		4
        /*0000*/ 	.byte	0x04, 0x2f
        /*0002*/ 	.short	(.L_1 - .L_0)
	.align		4
.L_0:
        /*0004*/ 	.word	index@(_Z4somaPfS_S_)
        /*0008*/ 	.word	0x0000000c


	//----- nvinfo : EIATTR_FRAME_SIZE
	.align		4
.L_1:
        /*000c*/ 	.byte	0x04, 0x11
        /*000e*/ 	.short	(.L_3 - .L_2)
	.align		4
.L_2:
        /*0010*/ 	.word	index@(_Z4somaPfS_S_)
        /*0014*/ 	.word	0x00000000


	//----- nvinfo : EIATTR_REGCOUNT
	.align		4
.L_3:
        /*0018*/ 	.byte	0x04, 0x2f
        /*001a*/ 	.short	(.L_5 - .L_4)
	.align		4
.L_4:
        /*001c*/ 	.word	index@(_Z4multPfS_S_)
        /*0020*/ 	.word	0x0000000e


	//----- nvinfo : EIATTR_FRAME_SIZE
	.align		4
.L_5:
        /*0024*/ 	.byte	0x04, 0x11
        /*0026*/ 	.short	(.L_7 - .L_6)
	.align		4
.L_6:
        /*0028*/ 	.word	index@(_Z4multPfS_S_)
        /*002c*/ 	.word	0x00000000


	//----- nvinfo : EIATTR_MIN_STACK_SIZE
	.align		4
.L_7:
        /*0030*/ 	.byte	0x04, 0x12
        /*0032*/ 	.short	(.L_9 - .L_8)
	.align		4
.L_8:
        /*0034*/ 	.word	index@(_Z4multPfS_S_)
        /*0038*/ 	.word	0x00000000


	//----- nvinfo : EIATTR_MIN_STACK_SIZE
	.align		4
.L_9:
        /*003c*/ 	.byte	0x04, 0x12
        /*003e*/ 	.short	(.L_11 - .L_10)
	.align		4
.L_10:
        /*0040*/ 	.word	index@(_Z4somaPfS_S_)
        /*0044*/ 	.word	0x00000000
.L_11:


//--------------------- .nv.compat                --------------------------
	.section	.nv.compat,"",@"SHT_CUDA_COMPAT_INFO"
	.align	4
        /*0000*/ 	.byte	0x02, 0x09, 0x00, 0x00, 0x02, 0x02, 0x01, 0x00, 0x02, 0x05, 0x05, 0x00, 0x03, 0x07, 0x01, 0x01
        /*0010*/ 	.byte	0x02, 0x03, 0x00, 0x00, 0x02, 0x06, 0x01, 0x00, 0x04, 0x0b, 0x08, 0x00, 0x09, 0x00, 0x00, 0x00
        /*0020*/ 	.byte	0x00, 0x00, 0x00, 0x00


//--------------------- .nv.info._Z4multPfS_S_    --------------------------
	.section	.nv.info._Z4multPfS_S_,"",@"SHT_CUDA_INFO"
	.sectionflags	@""
	.align	4


	//----- nvinfo : EIATTR_CUDA_API_VERSION
	.align		4
        /*0000*/ 	.byte	0x04, 0x37
        /*0002*/ 	.short	(.L_13 - .L_12)
.L_12:
        /*0004*/ 	.word	0x00000082


	//----- nvinfo : EIATTR_KPARAM_INFO
	.align		4
.L_13:
        /*0008*/ 	.byte	0x04, 0x17
        /*000a*/ 	.short	(.L_15 - .L_14)
.L_14:
        /*000c*/ 	.word	0x00000000
        /*0010*/ 	.short	0x0002
        /*0012*/ 	.short	0x0010
        /*0014*/ 	.byte	0x00, 0xf5, 0x21, 0x00


	//----- nvinfo : EIATTR_KPARAM_INFO
	.align		4
.L_15:
        /*0018*/ 	.byte	0x04, 0x17
        /*001a*/ 	.short	(.L_17 - .L_16)
.L_16:
        /*001c*/ 	.word	0x00000000
        /*0020*/ 	.short	0x0001
        /*0022*/ 	.short	0x0008
        /*0024*/ 	.byte	0x00, 0xf5, 0x21, 0x00


	//----- nvinfo : EIATTR_KPARAM_INFO
	.align		4
.L_17:
        /*0028*/ 	.byte	0x04, 0x17
        /*002a*/ 	.short	(.L_19 - .L_18)
.L_18:
        /*002c*/ 	.word	0x00000000
        /*0030*/ 	.short	0x0000
        /*0032*/ 	.short	0x0000
        /*0034*/ 	.byte	0x00, 0xf5, 0x21, 0x00


	//----- nvinfo : EIATTR_SPARSE_MMA_MASK
	.align		4
.L_19:
        /*0038*/ 	.byte	0x03, 0x50
        /*003a*/ 	.short	0x0000


	//----- nvinfo : EIATTR_MAXREG_COUNT
	.align		4
        /*003c*/ 	.byte	0x03, 0x1b
        /*003e*/ 	.short	0x00ff


	//----- nvinfo : EIATTR_MERCURY_ISA_VERSION
	.align		4
        /*0040*/ 	.byte	0x03, 0x5f
        /*0042*/ 	.short	0x0101


	//----- nvinfo : EIATTR_VRC_CTA_INIT_COUNT
	.align		4
        /*0044*/ 	.byte	0x02, 0x4a
	.zero		1
	.zero		1


	//----- nvinfo : EIATTR_EXIT_INSTR_OFFSETS
	.align		4
        /*0048*/ 	.byte	0x04, 0x1c
        /*004a*/ 	.short	(.L_21 - .L_20)


	//   ....[0]....
.L_20:
        /*004c*/ 	.word	0x000000b0


	//   ....[1]....
        /*0050*/ 	.word	0x000001b0


	//----- nvinfo : EIATTR_CBANK_PARAM_SIZE
	.align		4
.L_21:
        /*0054*/ 	.byte	0x03, 0x19
        /*0056*/ 	.short	0x0018


	//----- nvinfo : EIATTR_PARAM_CBANK
	.align		4
        /*0058*/ 	.byte	0x04, 0x0a
        /*005a*/ 	.short	(.L_23 - .L_22)
	.align		4
.L_22:
        /*005c*/ 	.word	index@(.nv.constant0._Z4multPfS_S_)
        /*0060*/ 	.short	0x0380
        /*0062*/ 	.short	0x0018


	//----- nvinfo : EIATTR_SW_WAR
	.align		4
.L_23:
        /*0064*/ 	.byte	0x04, 0x36
        /*0066*/ 	.short	(.L_25 - .L_24)
.L_24:
        /*0068*/ 	.word	0x00000008
.L_25:


//--------------------- .nv.info._Z4somaPfS_S_    --------------------------
	.section	.nv.info._Z4somaPfS_S_,"",@"SHT_CUDA_INFO"
	.sectionflags	@""
	.align	4


	//----- nvinfo : EIATTR_CUDA_API_VERSION
	.align		4
        /*0000*/ 	.byte	0x04, 0x37
        /*0002*/ 	.short	(.L_27 - .L_26)
.L_26:
        /*0004*/ 	.word	0x00000082


	//----- nvinfo : EIATTR_KPARAM_INFO
	.align		4
.L_27:
        /*0008*/ 	.byte	0x04, 0x17
        /*000a*/ 	.short	(.L_29 - .L_28)
.L_28:
        /*000c*/ 	.word	0x00000000
        /*0010*/ 	.short	0x0002
        /*0012*/ 	.short	0x0010
        /*0014*/ 	.byte	0x00, 0xf5, 0x21, 0x00


	//----- nvinfo : EIATTR_KPARAM_INFO
	.align		4
.L_29:
        /*0018*/ 	.byte	0x04, 0x17
        /*001a*/ 	.short	(.L_31 - .L_30)
.L_30:
        /*001c*/ 	.word	0x00000000
        /*0020*/ 	.short	0x0001
        /*0022*/ 	.short	0x0008
        /*0024*/ 	.byte	0x00, 0xf5, 0x21, 0x00


	//----- nvinfo : EIATTR_KPARAM_INFO
	.align		4
.L_31:
        /*0028*/ 	.byte	0x04, 0x17
        /*002a*/ 	.short	(.L_33 - .L_32)
.L_32:
        /*002c*/ 	.word	0x00000000
        /*0030*/ 	.short	0x0000
        /*0032*/ 	.short	0x0000
        /*0034*/ 	.byte	0x00, 0xf5, 0x21, 0x00


	//----- nvinfo : EIATTR_SPARSE_MMA_MASK
	.align		4
.L_33:
        /*0038*/ 	.byte	0x03, 0x50
        /*003a*/ 	.short	0x0000


	//----- nvinfo : EIATTR_MAXREG_COUNT
	.align		4
        /*003c*/ 	.byte	0x03, 0x1b
        /*003e*/ 	.short	0x00ff


	//----- nvinfo : EIATTR_MERCURY_ISA_VERSION
	.align		4
        /*0040*/ 	.byte	0x03, 0x5f
        /*0042*/ 	.short	0x0101


	//----- nvinfo : EIATTR_VRC_CTA_INIT_COUNT
	.align		4
        /*0044*/ 	.byte	0x02, 0x4a
	.zero		1
	.zero		1


	//----- nvinfo : EIATTR_EXIT_INSTR_OFFSETS
	.align		4
        /*0048*/ 	.byte	0x04, 0x1c
        /*004a*/ 	.short	(.L_35 - .L_34)


	//   ....[0]....
.L_34:
        /*004c*/ 	.word	0x000000b0


	//   ....[1]....
        /*0050*/ 	.word	0x00000170


	//----- nvinfo : EIATTR_CBANK_PARAM_SIZE
	.align		4
.L_35:
        /*0054*/ 	.byte	0x03, 0x19
        /*0056*/ 	.short	0x0018


	//----- nvinfo : EIATTR_PARAM_CBANK
	.align		4
        /*0058*/ 	.byte	0x04, 0x0a
        /*005a*/ 	.short	(.L_37 - .L_36)
	.align		4
.L_36:
        /*005c*/ 	.word	index@(.nv.constant0._Z4somaPfS_S_)
        /*0060*/ 	.short	0x0380
        /*0062*/ 	.short	0x0018


	//----- nvinfo : EIATTR_SW_WAR
	.align		4
.L_37:
        /*0064*/ 	.byte	0x04, 0x36
        /*0066*/ 	.short	(.L_39 - .L_38)
.L_38:
        /*0068*/ 	.word	0x00000008
.L_39:


//--------------------- .nv.callgraph             --------------------------
	.section	.nv.callgraph,"",@"SHT_CUDA_CALLGRAPH"
	.align	4
	.sectionentsize	8
	.align		4
        /*0000*/ 	.word	0x00000000
	.align		4
        /*0004*/ 	.word	0xffffffff
	.align		4
        /*0008*/ 	.word	0x00000000
	.align		4
        /*000c*/ 	.word	0xfffffffe
	.align		4
        /*0010*/ 	.word	0x00000000
	.align		4
        /*0014*/ 	.word	0xfffffffd
	.align		4
        /*0018*/ 	.word	0x00000000
	.align		4
        /*001c*/ 	.word	0xfffffffc


//--------------------- .text._Z4multPfS_S_       --------------------------
	.section	.text._Z4multPfS_S_,"ax",@progbits
	.align	128
        .global         _Z4multPfS_S_
        .type           _Z4multPfS_S_,@function
        .size           _Z4multPfS_S_,(.L_x_2 - _Z4multPfS_S_)
        .other          _Z4multPfS_S_,@"STO_CUDA_ENTRY STV_DEFAULT"
_Z4multPfS_S_:
.text._Z4multPfS_S_:
[----:B------:R-:W-:Y:S01]  /*0000*/  LDC R1, c[0x0][0x37c] ;  /* 0x0000df00ff017b82 */ /* 0x000fe20000000800 */
[----:B------:R-:W0:Y:S07]  /*0010*/  S2R R3, SR_TID.Y ;  /* 0x0000000000037919 */ /* 0x000e2e0000002200 */
[----:B------:R-:W0:Y:S01]  /*0020*/  S2UR UR4, SR_CTAID.Y ;  /* 0x00000000000479c3 */ /* 0x000e220000002600 */
[----:B------:R-:W1:Y:S07]  /*0030*/  S2R R2, SR_TID.X ;  /* 0x0000000000027919 */ /* 0x000e6e0000002100 */
[----:B------:R-:W0:Y:S08]  /*0040*/  LDC R0, c[0x0][0x364] ;  /* 0x0000d900ff007b82 */ /* 0x000e300000000800 */
[----:B------:R-:W1:Y:S08]  /*0050*/  S2UR UR5, SR_CTAID.X ;  /* 0x00000000000579c3 */ /* 0x000e700000002500 */
[----:B------:R-:W1:Y:S01]  /*0060*/  LDC R7, c[0x0][0x360] ;  /* 0x0000d800ff077b82 */ /* 0x000e620000000800 */
[----:B0-----:R-:W-:-:S05]  /*0070*/  IMAD R0, R0, UR4, R3 ;  /* 0x0000000400007c24 */ /* 0x001fca000f8e0203 */
[----:B------:R-:W-:Y:S01]  /*0080*/  ISETP.GT.U32.AND P0, PT, R0, 0x2, PT ;  /* 0x000000020000780c */ /* 0x000fe20003f04070 */
[----:B-1----:R-:W-:-:S05]  /*0090*/  IMAD R7, R7, UR5, R2 ;  /* 0x0000000507077c24 */ /* 0x002fca000f8e0202 */
[----:B------:R-:W-:-:S13]  /*00a0*/  ISETP.GT.OR P0, PT, R7, 0x2, P0 ;  /* 0x000000020700780c */ /* 0x000fda0000704670 */
[----:B------:R-:W-:Y:S05]  /*00b0*/  @P0 EXIT ;  /* 0x000000000000094d */ /* 0x000fea0003800000 */
[----:B------:R-:W0:Y:S01]  /*00c0*/  LDC.64 R4, c[0x0][0x388] ;  /* 0x0000e200ff047b82 */ /* 0x000e220000000a00 */
[----:B------:R-:W1:Y:S01]  /*00d0*/  LDCU.64 UR4, c[0x0][0x358] ;  /* 0x00006b00ff0477ac */ /* 0x000e620008000a00 */
[----:B------:R-:W-:Y:S02]  /*00e0*/  IMAD R11, R0, 0x3, R7 ;  /* 0x00000003000b7824 */ /* 0x000fe400078e0207 */
[----:B------:R-:W-:-:S04]  /*00f0*/  IMAD R9, R7, 0x3, R0 ;  /* 0x0000000307097824 */ /* 0x000fc800078e0200 */
[----:B------:R-:W2:Y:S08]  /*0100*/  LDC.64 R2, c[0x0][0x380] ;  /* 0x0000e000ff027b82 */ /* 0x000eb00000000a00 */
[----:B------:R-:W3:Y:S01]  /*0110*/  LDC.64 R6, c[0x0][0x390] ;  /* 0x0000e400ff067b82 */ /* 0x000ee20000000a00 */
[----:B0-----:R-:W-:-:S06]  /*0120*/  IMAD.WIDE R4, R11, 0x4, R4 ;  /* 0x000000040b047825 */ /* 0x001fcc00078e0204 */
[----:B-1----:R-:W4:Y:S01]  /*0130*/  LDG.E R5, desc[UR4][R4.64] ;  /* 0x0000000404057981 */ /* 0x002f22000c1e1900 */
[----:B--2---:R-:W-:-:S05]  /*0140*/  IMAD.WIDE R2, R9, 0x4, R2 ;  /* 0x0000000409027825 */ /* 0x004fca00078e0202 */
[----:B------:R-:W4:Y:S01]  /*0150*/  LDG.E R0, desc[UR4][R2.64] ;  /* 0x0000000402007981 */ /* 0x000f22000c1e1900 */
[----:B---3--:R-:W-:-:S04]  /*0160*/  IMAD.WIDE R6, R11, 0x4, R6 ;  /* 0x000000040b067825 */ /* 0x008fc800078e0206 */
[----:B----4-:R-:W-:-:S04]  /*0170*/  FFMA R8, R0, R5, RZ ;  /* 0x0000000500087223 */ /* 0x010fc800000000ff */
[----:B------:R-:W-:-:S04]  /*0180*/  FFMA R8, R0, R5, R8 ;  /* 0x0000000500087223 */ /* 0x000fc80000000008 */
[----:B------:R-:W-:-:S05]  /*0190*/  FFMA R9, R0, R5, R8 ;  /* 0x0000000500097223 */ /* 0x000fca0000000008 */
[----:B------:R-:W-:Y:S01]  /*01a0*/  STG.E desc[UR4][R6.64], R9 ;  /* 0x0000000906007986 */ /* 0x000fe2000c101904 */
[----:B------:R-:W-:Y:S05]  /*01b0*/  EXIT ;  /* 0x000000000000794d */ /* 0x000fea0003800000 */
.L_x_0:
[----:B------:R-:W-:-:S00]  /*01c0*/  BRA `(.L_x_0) ;  /* 0xfffffffc00fc7947 */ /* 0x000fc0000383ffff */
[----:B------:R-:W-:-:S00]  /*01d0*/  NOP ;  /* 0x0000000000007918 */ /* 0x000fc00000000000 */
        /* <DEDUP_REMOVED lines=10> */
.L_x_2:


//--------------------- .text._Z4somaPfS_S_       --------------------------
	.section	.text._Z4somaPfS_S_,"ax",@progbits
	.align	128
        .global         _Z4somaPfS_S_
        .type           _Z4somaPfS_S_,@function
        .size           _Z4somaPfS_S_,(.L_x_3 - _Z4somaPfS_S_)
        .other          _Z4somaPfS_S_,@"STO_CUDA_ENTRY STV_DEFAULT"
_Z4somaPfS_S_:
.text._Z4somaPfS_S_:
[----:B------:R-:W-:Y:S01]  /*0000*/  LDC R1, c[0x0][0x37c] ;  /* 0x0000df00ff017b82 */ /* 0x000fe20000000800 */
[----:B------:R-:W0:Y:S07]  /*0010*/  S2R R3, SR_TID.X ;  /* 0x0000000000037919 */ /* 0x000e2e0000002100 */
[----:B------:R-:W0:Y:S01]  /*0020*/  S2UR UR4, SR_CTAID.X ;  /* 0x00000000000479c3 */ /* 0x000e220000002500 */
[----:B------:R-:W1:Y:S07]  /*0030*/  S2R R5, SR_TID.Y ;  /* 0x0000000000057919 */ /* 0x000e6e0000002200 */
[----:B------:R-:W0:Y:S08]  /*0040*/  LDC R0, c[0x0][0x360] ;  /* 0x0000d800ff007b82 */ /* 0x000e300000000800 */
[----:B------:R-:W1:Y:S08]  /*0050*/  S2UR UR5, SR_CTAID.Y ;  /* 0x00000000000579c3 */ /* 0x000e700000002600 */
[----:B------:R-:W1:Y:S01]  /*0060*/  LDC R2, c[0x0][0x364] ;  /* 0x0000d900ff027b82 */ /* 0x000e620000000800 */
[----:B0-----:R-:W-:-:S02]  /*0070*/  IMAD R0, R0, UR4, R3 ;  /* 0x0000000400007c24 */ /* 0x001fc4000f8e0203 */
[----:B-1----:R-:W-:-:S04]  /*0080*/  IMAD R3, R2, UR5, R5 ;  /* 0x0000000502037c24 */ /* 0x002fc8000f8e0205 */
[----:B------:R-:W-:-:S05]  /*0090*/  IMAD R9, R0, 0x3, R3 ;  /* 0x0000000300097824 */ /* 0x000fca00078e0203 */
[----:B------:R-:W-:-:S13]  /*00a0*/  ISETP.GT.AND P0, PT, R9, 0x8, PT ;  /* 0x000000080900780c */ /* 0x000fda0003f04270 */
[----:B------:R-:W-:Y:S05]  /*00b0*/  @P0 EXIT ;  /* 0x000000000000094d */ /* 0x000fea0003800000 */
[----:B------:R-:W0:Y:S01]  /*00c0*/  LDC.64 R2, c[0x0][0x380] ;  /* 0x0000e000ff027b82 */ /* 0x000e220000000a00 */
[----:B------:R-:W1:Y:S07]  /*00d0*/  LDCU.64 UR4, c[0x0][0x358] ;  /* 0x00006b00ff0477ac */ /* 0x000e6e0008000a00 */
[----:B------:R-:W2:Y:S08]  /*00e0*/  LDC.64 R4, c[0x0][0x388] ;  /* 0x0000e200ff047b82 */ /* 0x000eb00000000a00 */
[----:B------:R-:W3:Y:S01]  /*00f0*/  LDC.64 R6, c[0x0][0x390] ;  /* 0x0000e400ff067b82 */ /* 0x000ee20000000a00 */
[----:B0-----:R-:W-:-:S06]  /*0100*/  IMAD.WIDE R2, R9, 0x4, R2 ;  /* 0x0000000409027825 */ /* 0x001fcc00078e0202 */
[----:B-1----:R-:W4:Y:S01]  /*0110*/  LDG.E R2, desc[UR4][R2.64] ;  /* 0x0000000402027981 */ /* 0x002f22000c1e1900 */
[----:B--2---:R-:W-:-:S06]  /*0120*/  IMAD.WIDE R4, R9, 0x4, R4 ;  /* 0x0000000409047825 */ /* 0x004fcc00078e0204 */
[----:B------:R-:W4:Y:S01]  /*0130*/  LDG.E R5, desc[UR4][R4.64] ;  /* 0x0000000404057981 */ /* 0x000f22000c1e1900 */
[----:B---3--:R-:W-:-:S04]  /*0140*/  IMAD.WIDE R6, R9, 0x4, R6 ;  /* 0x0000000409067825 */ /* 0x008fc800078e0206 */
[----:B----4-:R-:W-:-:S05]  /*0150*/  FADD R9, R2, R5 ;  /* 0x0000000502097221 */ /* 0x010fca0000000000 */
[----:B------:R-:W-:Y:S01]  /*0160*/  STG.E desc[UR4][R6.64], R9 ;  /* 0x0000000906007986 */ /* 0x000fe2000c101904 */
[----:B------:R-:W-:Y:S05]  /*0170*/  EXIT ;  /* 0x000000000000794d */ /* 0x000fea0003800000 */
.L_x_1:
        /* <DEDUP_REMOVED lines=16> */
.L_x_3:


//--------------------- .nv.shared.reserved.0     --------------------------
	.section	.nv.shared.reserved.0,"aw",@nobits
	.weak		__nv_reservedSMEM_offset_0_alias
	.size		__nv_reservedSMEM_offset_0_alias, 0, 64
	.other		__nv_reservedSMEM_offset_0_alias,@"STO_CUDA_RESERVED_SHARED STV_DEFAULT"
__nv_reservedSMEM_offset_0_alias:
	.zero		0
	.zero		64


//--------------------- .nv.constant0._Z4multPfS_S_ --------------------------
	.section	.nv.constant0._Z4multPfS_S_,"a",@progbits
	.sectionflags	@""
	.align	4
.nv.constant0._Z4multPfS_S_:
	.zero		920


//--------------------- .nv.constant0._Z4somaPfS_S_ --------------------------
	.section	.nv.constant0._Z4somaPfS_S_,"a",@progbits
	.sectionflags	@""
	.align	4
.nv.constant0._Z4somaPfS_S_:
	.zero		920


//--------------------- SYMBOLS --------------------------

	.type		.nv.reservedSmem.offset0,@object
	.size		.nv.reservedSmem.offset0,0x4
